	.headerflags	@"EF_CUDA_TEXMODE_UNIFIED EF_CUDA_64BIT_ADDRESS EF_CUDA_ACCELERATORS EF_CUDA_SM90 EF_CUDA_VIRTUAL_SM(EF_CUDA_SM90)"
	.elftype	@"ET_EXEC"


//--------------------- .nv.info                  --------------------------
	.section	.nv.info,"",@"SHT_CUDA_INFO"
	.align	4


	//----- nvinfo : EIATTR_REGCOUNT
	.align		4
        /*0000*/ 	.byte	0x04, 0x2f
        /*0002*/ 	.short	(.L_2 - .L_1)
	.align		4
.L_1:
        /*0004*/ 	.word	index@(triton_poi_fused_gelu_9)
        /*0008*/ 	.word	0x00000012


	//----- nvinfo : EIATTR_MIN_STACK_SIZE
	.align		4
.L_2:
        /*000c*/ 	.byte	0x04, 0x12
        /*000e*/ 	.short	(.L_4 - .L_3)
	.align		4
.L_3:
        /*0010*/ 	.word	index@(triton_poi_fused_gelu_9)
        /*0014*/ 	.word	0x00000000


	//----- nvinfo : EIATTR_FRAME_SIZE
	.align		4
.L_4:
        /*0018*/ 	.byte	0x04, 0x11
        /*001a*/ 	.short	(.L_6 - .L_5)
	.align		4
.L_5:
        /*001c*/ 	.word	index@(triton_poi_fused_gelu_9)
        /*0020*/ 	.word	0x00000000


	//----- nvinfo : EIATTR_MIN_STACK_SIZE
	.align		4
.L_6:
        /*0024*/ 	.byte	0x04, 0x12
        /*0026*/ 	.short	(.L_8 - .L_7)
	.align		4
.L_7:
        /*0028*/ 	.word	index@(triton_poi_fused_gelu_9)
        /*002c*/ 	.word	0x00000000
.L_8:


//--------------------- .nv.info.triton_poi_fused_gelu_9 --------------------------
	.section	.nv.info.triton_poi_fused_gelu_9,"",@"SHT_CUDA_INFO"
	.sectionflags	@""
	.align	4


	//----- nvinfo : EIATTR_CUDA_API_VERSION
	.align		4
        /*0000*/ 	.byte	0x04, 0x37
        /*0002*/ 	.short	(.L_10 - .L_9)
.L_9:
        /*0004*/ 	.word	0x0000007c


	//----- nvinfo : EIATTR_KPARAM_INFO
	.align		4
.L_10:
        /*0008*/ 	.byte	0x04, 0x17
        /*000a*/ 	.short	(.L_12 - .L_11)
.L_11:
        /*000c*/ 	.word	0x00000000
        /*0010*/ 	.short	0x0002
        /*0012*/ 	.short	0x0010
        /*0014*/ 	.byte	0x00, 0xf0, 0x11, 0x00


	//----- nvinfo : EIATTR_KPARAM_INFO
	.align		4
.L_12:
        /*0018*/ 	.byte	0x04, 0x17
        /*001a*/ 	.short	(.L_14 - .L_13)
.L_13:
        /*001c*/ 	.word	0x00000000
        /*0020*/ 	.short	0x0001
        /*0022*/ 	.short	0x0008
        /*0024*/ 	.byte	0x00, 0xf4, 0x21, 0x00


	//----- nvinfo : EIATTR_KPARAM_INFO
	.align		4
.L_14:
        /*0028*/ 	.byte	0x04, 0x17
        /*002a*/ 	.short	(.L_16 - .L_15)
.L_15:
        /*002c*/ 	.word	0x00000000
        /*0030*/ 	.short	0x0000
        /*0032*/ 	.short	0x0000
        /*0034*/ 	.byte	0x00, 0xf4, 0x21, 0x00


	//----- nvinfo : EIATTR_SPARSE_MMA_MASK
	.align		4
.L_16:
        /*0038*/ 	.byte	0x03, 0x50
        /*003a*/ 	.short	0x0000


	//----- nvinfo : EIATTR_MAXREG_COUNT
	.align		4
        /*003c*/ 	.byte	0x03, 0x1b
        /*003e*/ 	.short	0x00ff


	//----- nvinfo : EIATTR_EXIT_INSTR_OFFSETS
	.align		4
        /*0040*/ 	.byte	0x04, 0x1c
        /*0042*/ 	.short	(.L_18 - .L_17)


	//   ....[0]....
.L_17:
        /*0044*/ 	.word	0x00000500


	//   ....[1]....
        /*0048*/ 	.word	0x00000520


	//----- nvinfo : EIATTR_REQNTID
	.align		4
.L_18:
        /*004c*/ 	.byte	0x04, 0x10
        /*004e*/ 	.short	(.L_20 - .L_19)
.L_19:
        /*0050*/ 	.word	0x00000020
        /*0054*/ 	.word	0x00000001
        /*0058*/ 	.word	0x00000001


	//----- nvinfo : EIATTR_CBANK_PARAM_SIZE
	.align		4
.L_20:
        /*005c*/ 	.byte	0x03, 0x19
        /*005e*/ 	.short	0x0014


	//----- nvinfo : EIATTR_PARAM_CBANK
	.align		4
        /*0060*/ 	.byte	0x04, 0x0a
        /*0062*/ 	.short	(.L_22 - .L_21)
	.align		4
.L_21:
        /*0064*/ 	.word	index@(.nv.constant0.triton_poi_fused_gelu_9)
        /*0068*/ 	.short	0x0210
        /*006a*/ 	.short	0x0014


	//----- nvinfo : EIATTR_SW_WAR
	.align		4
.L_22:
        /*006c*/ 	.byte	0x04, 0x36
        /*006e*/ 	.short	(.L_24 - .L_23)
.L_23:
        /*0070*/ 	.word	0x00000008
.L_24:


//--------------------- .nv.callgraph             --------------------------
	.section	.nv.callgraph,"",@"SHT_CUDA_CALLGRAPH"
	.align	4
	.sectionentsize	8
	.align		4
        /*0000*/ 	.word	0x00000000
	.align		4
        /*0004*/ 	.word	0xffffffff
	.align		4
        /*0008*/ 	.word	0x00000000
	.align		4
        /*000c*/ 	.word	0xfffffffe
	.align		4
        /*0010*/ 	.word	0x00000000
	.align		4
        /*0014*/ 	.word	0xfffffffd
	.align		4
        /*0018*/ 	.word	0x00000000
	.align		4
        /*001c*/ 	.word	0xfffffffc


//--------------------- .nv.constant4             --------------------------
	.section	.nv.constant4,"a",@progbits
	.align	8
	.align		8
.nv.constant4:
        /*0000*/ 	.dword	_$_str


//--------------------- .text.triton_poi_fused_gelu_9 --------------------------
	.section	.text.triton_poi_fused_gelu_9,"ax",@progbits
	.align	128
        .global         triton_poi_fused_gelu_9
        .type           triton_poi_fused_gelu_9,@function
        .size           triton_poi_fused_gelu_9,(.L_x_1 - triton_poi_fused_gelu_9)
        .other          triton_poi_fused_gelu_9,@"STO_CUDA_ENTRY STV_DEFAULT"
triton_poi_fused_gelu_9:
.text.triton_poi_fused_gelu_9:
[----:B------:R-:W0:Y:S02]  /*0000*/  LDC R1, c[0x0][0x28] ;  /* 0x00000a00ff017b82 */ /* 0x000e240000000800 */
[----:B------:R-:W1:Y:S01]  /*0010*/  S2R R0, SR_TID.X ;  /* 0x0000000000007919 */ /* 0x000e620000002100 */
[----:B------:R-:W2:Y:S01]  /*0020*/  LDC.64 R4, c[0x0][0x210] ;  /* 0x00008400ff047b82 */ /* 0x000ea20000000a00 */
[----:B------:R-:W-:Y:S01]  /*0030*/  CS2R R2, SRZ ;  /* 0x0000000000027805 */ /* 0x000fe2000001ff00 */
[----:B------:R-:W-:Y:S01]  /*0040*/  ULDC.64 UR4, c[0x0][0x208] ;  /* 0x0000820000047ab9 */ /* 0x000fe20000000a00 */
[----:B------:R-:W3:Y:S01]  /*0050*/  S2R R7, SR_CTAID.X ;  /* 0x0000000000077919 */ /* 0x000ee20000002500 */
[----:B------:R-:W-:Y:S01]  /*0060*/  HFMA2.MMA R8, -RZ, RZ, 0.470947265625, -12.46875 ;  /* 0x3789ca3cff087435 */ /* 0x000fe200000001ff */
[----:B------:R-:W-:Y:S01]  /*0070*/  MOV R9, 0xb9f560b9 ;  /* 0xb9f560b900097802 */ /* 0x000fe20000000f00 */
[----:B------:R-:W-:Y:S01]  /*0080*/  HFMA2.MMA R10, -RZ, RZ, 0.958984375, -6.1690807342529296875e-05 ;  /* 0x3bac840bff0a7435 */ /* 0x000fe200000001ff */
[----:B------:R-:W-:Y:S01]  /*0090*/  IMAD.MOV.U32 R6, RZ, RZ, 0x3bac840b ;  /* 0x3bac840bff067424 */ /* 0x000fe200078e00ff */
[----:B------:R-:W-:Y:S01]  /*00a0*/  ULDC.64 UR6, c[0x0][0x218] ;  /* 0x0000860000067ab9 */ /* 0x000fe20000000a00 */
[----:B-1----:R-:W-:-:S04]  /*00b0*/  SHF.L.U32 R0, R0, 0x1, RZ ;  /* 0x0000000100007819 */ /* 0x002fc800000006ff */
[----:B------:R-:W-:-:S04]  /*00c0*/  LOP3.LUT R0, R0, 0x3e, RZ, 0xc0, !PT ;  /* 0x0000003e00007812 */ /* 0x000fc800078ec0ff */
[----:B---3--:R-:W-:-:S04]  /*00d0*/  LEA R7, R7, R0, 0x6 ;  /* 0x0000000007077211 */ /* 0x008fc800078e30ff */
[C---:B------:R-:W-:Y:S01]  /*00e0*/  ISETP.GE.AND P0, PT, R7.reuse, 0x40, PT ;  /* 0x000000400700780c */ /* 0x040fe20003f06270 */
[----:B--2---:R-:W-:-:S12]  /*00f0*/  IMAD.WIDE R4, R7, 0x4, R4 ;  /* 0x0000000407047825 */ /* 0x004fd800078e0204 */
[----:B------:R1:W2:Y:S01]  /*0100*/  @!P0 LDG.E.64 R2, desc[UR4][R4.64] ;  /* 0x0000000404028981 */ /* 0x0002a2000c1e1b00 */
[----:B------:R-:W-:Y:S01]  /*0110*/  HFMA2.MMA R0, -RZ, RZ, 0.470947265625, -12.46875 ;  /* 0x3789ca3cff007435 */ /* 0x000fe200000001ff */
[----:B-1----:R-:W-:Y:S01]  /*0120*/  MOV R5, 0xb9f560b9 ;  /* 0xb9f560b900057802 */ /* 0x002fe20000000f00 */
[----:B------:R-:W-:Y:S02]  /*0130*/  IMAD.MOV.U32 R4, RZ, RZ, 0x3e1cf906 ;  /* 0x3e1cf906ff047424 */ /* 0x000fe400078e00ff */
[----:B--2---:R-:W-:Y:S01]  /*0140*/  FMUL R12, R2, 0.70710676908493041992 ;  /* 0x3f3504f3020c7820 */ /* 0x004fe20000400000 */
[----:B------:R-:W-:-:S03]  /*0150*/  FMUL R14, R3, 0.70710676908493041992 ;  /* 0x3f3504f3030e7820 */ /* 0x000fc60000400000 */
[----:B------:R-:W-:Y:S01]  /*0160*/  FADD.FTZ R11, |R12|, -RZ ;  /* 0x800000ff0c0b7221 */ /* 0x000fe20000010200 */
[----:B------:R-:W-:-:S04]  /*0170*/  FADD.FTZ R13, |R14|, -RZ ;  /* 0x800000ff0e0d7221 */ /* 0x000fc80000010200 */
[----:B------:R-:W-:Y:S02]  /*0180*/  FSETP.GE.AND P1, PT, R11, 1.0029599666595458984, PT ;  /* 0x3f8060fe0b00780b */ /* 0x000fe40003f26000 */
[----:B------:R-:W-:-:S11]  /*0190*/  FSETP.GE.AND P2, PT, R13, 1.0029599666595458984, PT ;  /* 0x3f8060fe0d00780b */ /* 0x000fd60003f46000 */
[----:B------:R-:W-:Y:S01]  /*01a0*/  @!P1 MOV R0, 0x38b1e96a ;  /* 0x38b1e96a00009802 */ /* 0x000fe20000000f00 */
[----:B------:R-:W-:Y:S01]  /*01b0*/  @!P1 IMAD.MOV.U32 R9, RZ, RZ, -0x45a8b2e0 ;  /* 0xba574d20ff099424 */ /* 0x000fe200078e00ff */
[----:B------:R-:W-:Y:S01]  /*01c0*/  @!P2 MOV R8, 0x38b1e96a ;  /* 0x38b1e96a0008a802 */ /* 0x000fe20000000f00 */
[----:B------:R-:W-:Y:S01]  /*01d0*/  @!P1 FMUL R11, R12, R12 ;  /* 0x0000000c0c0b9220 */ /* 0x000fe20000400000 */
[----:B------:R-:W-:Y:S01]  /*01e0*/  @!P2 MOV R5, 0xba574d20 ;  /* 0xba574d200005a802 */ /* 0x000fe20000000f00 */
[----:B------:R-:W-:Y:S01]  /*01f0*/  @!P2 FMUL R13, R14, R14 ;  /* 0x0000000e0e0da220 */ /* 0x000fe20000400000 */
[----:B------:R-:W-:Y:S01]  /*0200*/  @!P2 MOV R10, 0x3baad5ea ;  /* 0x3baad5ea000aa802 */ /* 0x000fe20000000f00 */
[----:B------:R-:W-:Y:S01]  /*0210*/  FFMA.FTZ R9, R11, R0, R9 ;  /* 0x000000000b097223 */ /* 0x000fe20000010009 */
[----:B------:R-:W-:Y:S02]  /*0220*/  @!P1 IMAD.MOV.U32 R6, RZ, RZ, 0x3baad5ea ;  /* 0x3baad5eaff069424 */ /* 0x000fe400078e00ff */
[----:B------:R-:W-:Y:S01]  /*0230*/  FFMA.FTZ R5, R13, R8, R5 ;  /* 0x000000080d057223 */ /* 0x000fe20000010005 */
[----:B------:R-:W-:Y:S01]  /*0240*/  MOV R0, 0xbd0c8162 ;  /* 0xbd0c816200007802 */ /* 0x000fe20000000f00 */
[----:B------:R-:W-:Y:S01]  /*0250*/  HFMA2.MMA R8, -RZ, RZ, -1.26171875, -2.110004425048828125e-05 ;  /* 0xbd0c8162ff087435 */ /* 0x000fe200000001ff */
[----:B------:R-:W-:Y:S01]  /*0260*/  @!P1 MOV R0, 0xbcdc1be7 ;  /* 0xbcdc1be700009802 */ /* 0x000fe20000000f00 */
[----:B------:R-:W-:Y:S01]  /*0270*/  FFMA.FTZ R9, R9, R11, R6 ;  /* 0x0000000b09097223 */ /* 0x000fe20000010006 */
[----:B------:R-:W-:Y:S01]  /*0280*/  FFMA.FTZ R15, R5, R13, R10 ;  /* 0x0000000d050f7223 */ /* 0x000fe2000001000a */
[----:B------:R-:W-:Y:S01]  /*0290*/  HFMA2.MMA R5, -RZ, RZ, 1.853515625, -0.00091457366943359375 ;  /* 0x3f6a937eff057435 */ /* 0x000fe200000001ff */
[----:B------:R-:W-:-:S02]  /*02a0*/  @!P1 IMAD.MOV.U32 R4, RZ, RZ, 0x3de718af ;  /* 0x3de718afff049424 */ /* 0x000fc400078e00ff */
[-C--:B------:R-:W-:Y:S01]  /*02b0*/  FFMA.FTZ R9, R9, R11.reuse, R0 ;  /* 0x0000000b09097223 */ /* 0x080fe20000010000 */
[----:B------:R-:W-:Y:S01]  /*02c0*/  @!P2 MOV R8, 0xbcdc1be7 ;  /* 0xbcdc1be70008a802 */ /* 0x000fe20000000f00 */
[----:B------:R-:W-:Y:S01]  /*02d0*/  HFMA2.MMA R0, -RZ, RZ, 1.78125, -136.25 ;  /* 0x3f20d842ff007435 */ /* 0x000fe200000001ff */
[----:B------:R-:W-:Y:S01]  /*02e0*/  MOV R6, 0x3e1cf906 ;  /* 0x3e1cf90600067802 */ /* 0x000fe20000000f00 */
[----:B------:R-:W-:Y:S01]  /*02f0*/  FFMA.FTZ R4, R9, R11, R4 ;  /* 0x0000000b09047223 */ /* 0x000fe20000010004 */
[----:B------:R-:W-:Y:S01]  /*0300*/  @!P1 MOV R5, 0xbec093ac ;  /* 0xbec093ac00059802 */ /* 0x000fe20000000f00 */
[----:B------:R-:W-:Y:S01]  /*0310*/  FFMA.FTZ R15, R15, R13, R8 ;  /* 0x0000000d0f0f7223 */ /* 0x000fe20000010008 */
[----:B------:R-:W-:Y:S01]  /*0320*/  @!P2 IMAD.MOV.U32 R6, RZ, RZ, 0x3de718af ;  /* 0x3de718afff06a424 */ /* 0x000fe200078e00ff */
[----:B------:R-:W-:Y:S02]  /*0330*/  MOV R8, 0x3f6a937e ;  /* 0x3f6a937e00087802 */ /* 0x000fe40000000f00 */
[----:B------:R-:W-:Y:S01]  /*0340*/  FFMA.FTZ R5, R4, R11, R5 ;  /* 0x0000000b04057223 */ /* 0x000fe20000010005 */
[----:B------:R-:W-:Y:S01]  /*0350*/  HFMA2.MMA R4, -RZ, RZ, 1.78125, -136.25 ;  /* 0x3f20d842ff047435 */ /* 0x000fe200000001ff */
[----:B------:R-:W-:Y:S01]  /*0360*/  @!P2 MOV R8, 0xbec093ac ;  /* 0xbec093ac0008a802 */ /* 0x000fe20000000f00 */
[----:B------:R-:W-:Y:S01]  /*0370*/  FFMA.FTZ R15, R15, R13, R6 ;  /* 0x0000000d0f0f7223 */ /* 0x000fe20000010006 */
[----:B------:R-:W-:-:S02]  /*0380*/  @!P1 MOV R0, 0x3e0375d3 ;  /* 0x3e0375d300009802 */ /* 0x000fc40000000f00 */
[----:B------:R-:W-:Y:S01]  /*0390*/  FSEL R9, -R11, R12, P1 ;  /* 0x0000000c0b097208 */ /* 0x000fe20000800100 */
[----:B------:R-:W-:Y:S01]  /*03a0*/  FFMA.FTZ R15, R15, R13, R8 ;  /* 0x0000000d0f0f7223 */ /* 0x000fe20000010008 */
[----:B------:R-:W-:Y:S01]  /*03b0*/  @!P2 MOV R4, 0x3e0375d3 ;  /* 0x3e0375d30004a802 */ /* 0x000fe20000000f00 */
[----:B------:R-:W-:Y:S01]  /*03c0*/  FFMA.FTZ R0, R5, R11, R0 ;  /* 0x0000000b05007223 */ /* 0x000fe20000010000 */
[----:B------:R-:W-:Y:S01]  /*03d0*/  FSEL R6, -R13, R14, P2 ;  /* 0x0000000e0d067208 */ /* 0x000fe20001000100 */
[----:B------:R-:W-:Y:S01]  /*03e0*/  FMUL R8, R2, 0.5 ;  /* 0x3f00000002087820 */ /* 0x000fe20000400000 */
[----:B------:R-:W-:Y:S01]  /*03f0*/  SHF.R.S32.HI R10, RZ, 0x1f, R7 ;  /* 0x0000001fff0a7819 */ /* 0x000fe20000011407 */
[----:B------:R-:W-:Y:S01]  /*0400*/  FFMA.FTZ R15, R15, R13, R4 ;  /* 0x0000000d0f0f7223 */ /* 0x000fe20000010004 */
[----:B------:R-:W-:-:S03]  /*0410*/  FFMA.FTZ R0, R0, R9, R9 ;  /* 0x0000000900007223 */ /* 0x000fc60000010009 */
[----:B------:R-:W-:Y:S01]  /*0420*/  FFMA.FTZ R6, R15, R6, R6 ;  /* 0x000000060f067223 */ /* 0x000fe20000010006 */
[----:B------:R-:W1:Y:S08]  /*0430*/  @P1 MUFU.EX2 R4, R0 ;  /* 0x0000000000041308 */ /* 0x000e700000000800 */
[----:B------:R-:W2:Y:S01]  /*0440*/  @P2 MUFU.EX2 R5, R6 ;  /* 0x0000000600052308 */ /* 0x000ea20000000800 */
[----:B-1----:R-:W-:-:S05]  /*0450*/  @P1 FADD R4, -R4, 1 ;  /* 0x3f80000004041421 */ /* 0x002fca0000000100 */
[----:B------:R-:W-:Y:S01]  /*0460*/  @P1 LOP3.LUT R0, R4, 0x80000000, R12, 0xf8, !PT ;  /* 0x8000000004001812 */ /* 0x000fe200078ef80c */
[----:B------:R-:W-:Y:S01]  /*0470*/  FMUL R4, R3, 0.5 ;  /* 0x3f00000003047820 */ /* 0x000fe20000400000 */
[----:B------:R-:W-:Y:S01]  /*0480*/  LEA R2, P1, R7, UR6, 0x2 ;  /* 0x0000000607027c11 */ /* 0x000fe2000f8210ff */
[----:B--2---:R-:W-:-:S03]  /*0490*/  @P2 FADD R5, -R5, 1 ;  /* 0x3f80000005052421 */ /* 0x004fc60000000100 */
[----:B------:R-:W-:Y:S02]  /*04a0*/  LEA.HI.X R3, R7, UR7, R10, 0x2, P1 ;  /* 0x0000000707037c11 */ /* 0x000fe400088f140a */
[----:B------:R-:W-:Y:S01]  /*04b0*/  @P2 LOP3.LUT R6, R5, 0x80000000, R14, 0xf8, !PT ;  /* 0x8000000005062812 */ /* 0x000fe200078ef80e */
[----:B------:R-:W-:-:S04]  /*04c0*/  FADD R5, R0, 1 ;  /* 0x3f80000000057421 */ /* 0x000fc80000000000 */
[----:B------:R-:W-:Y:S01]  /*04d0*/  FADD R9, R6, 1 ;  /* 0x3f80000006097421 */ /* 0x000fe20000000000 */
[----:B------:R-:W-:-:S03]  /*04e0*/  FMUL R8, R8, R5 ;  /* 0x0000000508087220 */ /* 0x000fc60000400000 */
[----:B------:R-:W-:Y:S01]  /*04f0*/  FMUL R9, R4, R9 ;  /* 0x0000000904097220 */ /* 0x000fe20000400000 */
[----:B------:R-:W-:Y:S06]  /*0500*/  @P0 EXIT ;  /* 0x000000000000094d */ /* 0x000fec0003800000 */
[----:B------:R-:W-:Y:S01]  /*0510*/  STG.E.64 desc[UR4][R2.64], R8 ;  /* 0x0000000802007986 */ /* 0x000fe2000c101b04 */
[----:B------:R-:W-:Y:S05]  /*0520*/  EXIT ;  /* 0x000000000000794d */ /* 0x000fea0003800000 */
.L_x_0:
[----:B------:R-:W-:-:S00]  /*0530*/  BRA `(.L_x_0) ;  /* 0xfffffffc00fc7947 */ /* 0x000fc0000383ffff */
[----:B------:R-:W-:-:S00]  /*0540*/  NOP ;  /* 0x0000000000007918 */ /* 0x000fc00000000000 */
        /* <DEDUP_REMOVED lines=11> */
.L_x_1:


//--------------------- .nv.global.init           --------------------------
	.section	.nv.global.init,"aw",@progbits
.nv.global.init:
	.type		_$_str,@object
	.size		_$_str,(.L_0 - _$_str)
_$_str:
        /*0000*/ 	.byte	0x5f, 0x5f, 0x43, 0x55, 0x44, 0x41, 0x5f, 0x46, 0x54, 0x5a, 0x00
.L_0:


//--------------------- .nv.constant0.triton_poi_fused_gelu_9 --------------------------
	.section	.nv.constant0.triton_poi_fused_gelu_9,"a",@progbits
	.sectionflags	@""
	.align	4
.nv.constant0.triton_poi_fused_gelu_9:
	.zero		548
